//
// Generated by NVIDIA NVVM Compiler
//
// Compiler Build ID: CL-36424714
// Cuda compilation tools, release 13.0, V13.0.88
// Based on NVVM 20.0.0
//

.version 9.0
.target sm_100
.address_size 64

	// .globl	_Z6rowsumPiS_i

.visible .entry _Z6rowsumPiS_i(
	.param .u64 .ptr .align 1 _Z6rowsumPiS_i_param_0,
	.param .u64 .ptr .align 1 _Z6rowsumPiS_i_param_1,
	.param .u32 _Z6rowsumPiS_i_param_2
)
{
	.reg .pred 	%p<10>;
	.reg .b32 	%r<107>;
	.reg .b64 	%rd<16>;

	ld.param.u64 	%rd4, [_Z6rowsumPiS_i_param_0];
	ld.param.u64 	%rd5, [_Z6rowsumPiS_i_param_1];
	ld.param.u32 	%r32, [_Z6rowsumPiS_i_param_2];
	cvta.to.global.u64 	%rd1, %rd4;
	cvta.to.global.u64 	%rd6, %rd5;
	mov.u32 	%r33, %ctaid.x;
	mov.u32 	%r34, %ntid.x;
	mov.u32 	%r35, %tid.x;
	mad.lo.s32 	%r1, %r33, %r34, %r35;
	mul.wide.s32 	%rd7, %r1, 4;
	add.s64 	%rd2, %rd6, %rd7;
	mov.b32 	%r36, 0;
	st.global.u32 	[%rd2], %r36;
	setp.lt.s32 	%p1, %r32, 1;
	@%p1 bra 	$L__BB0_13;
	mul.lo.s32 	%r2, %r32, %r1;
	and.b32  	%r3, %r32, 15;
	setp.lt.u32 	%p2, %r32, 16;
	mov.b32 	%r98, 0;
	mov.u32 	%r101, %r98;
	@%p2 bra 	$L__BB0_4;
	and.b32  	%r101, %r32, 2147483632;
	neg.s32 	%r96, %r101;
	add.s64 	%rd3, %rd1, 32;
	mov.b32 	%r98, 0;
	mov.u32 	%r95, %r2;
$L__BB0_3:
	.pragma "nounroll";
	mul.wide.s32 	%rd8, %r95, 4;
	add.s64 	%rd9, %rd3, %rd8;
	ld.global.u32 	%r39, [%rd9+-32];
	add.s32 	%r40, %r98, %r39;
	st.global.u32 	[%rd2], %r40;
	ld.global.u32 	%r41, [%rd9+-28];
	add.s32 	%r42, %r40, %r41;
	st.global.u32 	[%rd2], %r42;
	ld.global.u32 	%r43, [%rd9+-24];
	add.s32 	%r44, %r42, %r43;
	st.global.u32 	[%rd2], %r44;
	ld.global.u32 	%r45, [%rd9+-20];
	add.s32 	%r46, %r44, %r45;
	st.global.u32 	[%rd2], %r46;
	ld.global.u32 	%r47, [%rd9+-16];
	add.s32 	%r48, %r46, %r47;
	st.global.u32 	[%rd2], %r48;
	ld.global.u32 	%r49, [%rd9+-12];
	add.s32 	%r50, %r48, %r49;
	st.global.u32 	[%rd2], %r50;
	ld.global.u32 	%r51, [%rd9+-8];
	add.s32 	%r52, %r50, %r51;
	st.global.u32 	[%rd2], %r52;
	ld.global.u32 	%r53, [%rd9+-4];
	add.s32 	%r54, %r52, %r53;
	st.global.u32 	[%rd2], %r54;
	ld.global.u32 	%r55, [%rd9];
	add.s32 	%r56, %r54, %r55;
	st.global.u32 	[%rd2], %r56;
	ld.global.u32 	%r57, [%rd9+4];
	add.s32 	%r58, %r56, %r57;
	st.global.u32 	[%rd2], %r58;
	ld.global.u32 	%r59, [%rd9+8];
	add.s32 	%r60, %r58, %r59;
	st.global.u32 	[%rd2], %r60;
	ld.global.u32 	%r61, [%rd9+12];
	add.s32 	%r62, %r60, %r61;
	st.global.u32 	[%rd2], %r62;
	ld.global.u32 	%r63, [%rd9+16];
	add.s32 	%r64, %r62, %r63;
	st.global.u32 	[%rd2], %r64;
	ld.global.u32 	%r65, [%rd9+20];
	add.s32 	%r66, %r64, %r65;
	st.global.u32 	[%rd2], %r66;
	ld.global.u32 	%r67, [%rd9+24];
	add.s32 	%r68, %r66, %r67;
	st.global.u32 	[%rd2], %r68;
	ld.global.u32 	%r69, [%rd9+28];
	add.s32 	%r98, %r68, %r69;
	st.global.u32 	[%rd2], %r98;
	add.s32 	%r96, %r96, 16;
	add.s32 	%r95, %r95, 16;
	setp.ne.s32 	%p3, %r96, 0;
	@%p3 bra 	$L__BB0_3;
$L__BB0_4:
	setp.eq.s32 	%p4, %r3, 0;
	@%p4 bra 	$L__BB0_13;
	and.b32  	%r14, %r32, 7;
	setp.lt.u32 	%p5, %r3, 8;
	@%p5 bra 	$L__BB0_7;
	add.s32 	%r70, %r101, %r2;
	mul.wide.s32 	%rd10, %r70, 4;
	add.s64 	%rd11, %rd1, %rd10;
	ld.global.u32 	%r71, [%rd11];
	add.s32 	%r72, %r98, %r71;
	st.global.u32 	[%rd2], %r72;
	ld.global.u32 	%r73, [%rd11+4];
	add.s32 	%r74, %r72, %r73;
	st.global.u32 	[%rd2], %r74;
	ld.global.u32 	%r75, [%rd11+8];
	add.s32 	%r76, %r74, %r75;
	st.global.u32 	[%rd2], %r76;
	ld.global.u32 	%r77, [%rd11+12];
	add.s32 	%r78, %r76, %r77;
	st.global.u32 	[%rd2], %r78;
	ld.global.u32 	%r79, [%rd11+16];
	add.s32 	%r80, %r78, %r79;
	st.global.u32 	[%rd2], %r80;
	ld.global.u32 	%r81, [%rd11+20];
	add.s32 	%r82, %r80, %r81;
	st.global.u32 	[%rd2], %r82;
	ld.global.u32 	%r83, [%rd11+24];
	add.s32 	%r84, %r82, %r83;
	st.global.u32 	[%rd2], %r84;
	ld.global.u32 	%r85, [%rd11+28];
	add.s32 	%r98, %r84, %r85;
	st.global.u32 	[%rd2], %r98;
	add.s32 	%r101, %r101, 8;
$L__BB0_7:
	setp.eq.s32 	%p6, %r14, 0;
	@%p6 bra 	$L__BB0_13;
	and.b32  	%r19, %r32, 3;
	setp.lt.u32 	%p7, %r14, 4;
	@%p7 bra 	$L__BB0_10;
	add.s32 	%r86, %r101, %r2;
	mul.wide.s32 	%rd12, %r86, 4;
	add.s64 	%rd13, %rd1, %rd12;
	ld.global.u32 	%r87, [%rd13];
	add.s32 	%r88, %r98, %r87;
	st.global.u32 	[%rd2], %r88;
	ld.global.u32 	%r89, [%rd13+4];
	add.s32 	%r90, %r88, %r89;
	st.global.u32 	[%rd2], %r90;
	ld.global.u32 	%r91, [%rd13+8];
	add.s32 	%r92, %r90, %r91;
	st.global.u32 	[%rd2], %r92;
	ld.global.u32 	%r93, [%rd13+12];
	add.s32 	%r98, %r92, %r93;
	st.global.u32 	[%rd2], %r98;
	add.s32 	%r101, %r101, 4;
$L__BB0_10:
	setp.eq.s32 	%p8, %r19, 0;
	@%p8 bra 	$L__BB0_13;
	add.s32 	%r105, %r101, %r2;
	neg.s32 	%r104, %r19;
$L__BB0_12:
	.pragma "nounroll";
	mul.wide.s32 	%rd14, %r105, 4;
	add.s64 	%rd15, %rd1, %rd14;
	ld.global.u32 	%r94, [%rd15];
	add.s32 	%r98, %r98, %r94;
	st.global.u32 	[%rd2], %r98;
	add.s32 	%r105, %r105, 1;
	add.s32 	%r104, %r104, 1;
	setp.ne.s32 	%p9, %r104, 0;
	@%p9 bra 	$L__BB0_12;
$L__BB0_13:
	ret;

}
	// .globl	_Z6colsumPiS_ii
.visible .entry _Z6colsumPiS_ii(
	.param .u64 .ptr .align 1 _Z6colsumPiS_ii_param_0,
	.param .u64 .ptr .align 1 _Z6colsumPiS_ii_param_1,
	.param .u32 _Z6colsumPiS_ii_param_2,
	.param .u32 _Z6colsumPiS_ii_param_3
)
{
	.reg .pred 	%p<10>;
	.reg .b32 	%r<108>;
	.reg .b64 	%rd<43>;

	ld.param.u64 	%rd3, [_Z6colsumPiS_ii_param_0];
	ld.param.u64 	%rd4, [_Z6colsumPiS_ii_param_1];
	ld.param.u32 	%r32, [_Z6colsumPiS_ii_param_2];
	ld.param.u32 	%r33, [_Z6colsumPiS_ii_param_3];
	cvta.to.global.u64 	%rd1, %rd3;
	cvta.to.global.u64 	%rd5, %rd4;
	mov.u32 	%r34, %ctaid.x;
	mov.u32 	%r35, %ntid.x;
	mov.u32 	%r36, %tid.x;
	mad.lo.s32 	%r1, %r34, %r35, %r36;
	mul.wide.s32 	%rd6, %r1, 4;
	add.s64 	%rd2, %rd5, %rd6;
	mov.b32 	%r37, 0;
	st.global.u32 	[%rd2], %r37;
	setp.lt.s32 	%p1, %r32, 1;
	@%p1 bra 	$L__BB1_13;
	and.b32  	%r2, %r32, 15;
	setp.lt.u32 	%p2, %r32, 16;
	mov.b32 	%r99, 0;
	mov.u32 	%r102, %r99;
	@%p2 bra 	$L__BB1_4;
	and.b32  	%r102, %r32, 2147483632;
	neg.s32 	%r97, %r102;
	shl.b32 	%r5, %r33, 4;
	mov.b32 	%r99, 0;
	mul.wide.s32 	%rd9, %r33, 4;
	mov.u32 	%r96, %r1;
$L__BB1_3:
	.pragma "nounroll";
	mul.wide.s32 	%rd7, %r96, 4;
	add.s64 	%rd8, %rd1, %rd7;
	ld.global.u32 	%r40, [%rd8];
	add.s32 	%r41, %r99, %r40;
	st.global.u32 	[%rd2], %r41;
	add.s64 	%rd10, %rd8, %rd9;
	ld.global.u32 	%r42, [%rd10];
	add.s32 	%r43, %r41, %r42;
	st.global.u32 	[%rd2], %r43;
	add.s64 	%rd11, %rd10, %rd9;
	ld.global.u32 	%r44, [%rd11];
	add.s32 	%r45, %r43, %r44;
	st.global.u32 	[%rd2], %r45;
	add.s64 	%rd12, %rd11, %rd9;
	ld.global.u32 	%r46, [%rd12];
	add.s32 	%r47, %r45, %r46;
	st.global.u32 	[%rd2], %r47;
	add.s64 	%rd13, %rd12, %rd9;
	ld.global.u32 	%r48, [%rd13];
	add.s32 	%r49, %r47, %r48;
	st.global.u32 	[%rd2], %r49;
	add.s64 	%rd14, %rd13, %rd9;
	ld.global.u32 	%r50, [%rd14];
	add.s32 	%r51, %r49, %r50;
	st.global.u32 	[%rd2], %r51;
	add.s64 	%rd15, %rd14, %rd9;
	ld.global.u32 	%r52, [%rd15];
	add.s32 	%r53, %r51, %r52;
	st.global.u32 	[%rd2], %r53;
	add.s64 	%rd16, %rd15, %rd9;
	ld.global.u32 	%r54, [%rd16];
	add.s32 	%r55, %r53, %r54;
	st.global.u32 	[%rd2], %r55;
	add.s64 	%rd17, %rd16, %rd9;
	ld.global.u32 	%r56, [%rd17];
	add.s32 	%r57, %r55, %r56;
	st.global.u32 	[%rd2], %r57;
	add.s64 	%rd18, %rd17, %rd9;
	ld.global.u32 	%r58, [%rd18];
	add.s32 	%r59, %r57, %r58;
	st.global.u32 	[%rd2], %r59;
	add.s64 	%rd19, %rd18, %rd9;
	ld.global.u32 	%r60, [%rd19];
	add.s32 	%r61, %r59, %r60;
	st.global.u32 	[%rd2], %r61;
	add.s64 	%rd20, %rd19, %rd9;
	ld.global.u32 	%r62, [%rd20];
	add.s32 	%r63, %r61, %r62;
	st.global.u32 	[%rd2], %r63;
	add.s64 	%rd21, %rd20, %rd9;
	ld.global.u32 	%r64, [%rd21];
	add.s32 	%r65, %r63, %r64;
	st.global.u32 	[%rd2], %r65;
	add.s64 	%rd22, %rd21, %rd9;
	ld.global.u32 	%r66, [%rd22];
	add.s32 	%r67, %r65, %r66;
	st.global.u32 	[%rd2], %r67;
	add.s64 	%rd23, %rd22, %rd9;
	ld.global.u32 	%r68, [%rd23];
	add.s32 	%r69, %r67, %r68;
	st.global.u32 	[%rd2], %r69;
	add.s64 	%rd24, %rd23, %rd9;
	ld.global.u32 	%r70, [%rd24];
	add.s32 	%r99, %r69, %r70;
	st.global.u32 	[%rd2], %r99;
	add.s32 	%r97, %r97, 16;
	add.s32 	%r96, %r96, %r5;
	setp.ne.s32 	%p3, %r97, 0;
	@%p3 bra 	$L__BB1_3;
$L__BB1_4:
	setp.eq.s32 	%p4, %r2, 0;
	@%p4 bra 	$L__BB1_13;
	and.b32  	%r14, %r32, 7;
	setp.lt.u32 	%p5, %r2, 8;
	@%p5 bra 	$L__BB1_7;
	mad.lo.s32 	%r71, %r102, %r33, %r1;
	mul.wide.s32 	%rd25, %r71, 4;
	add.s64 	%rd26, %rd1, %rd25;
	ld.global.u32 	%r72, [%rd26];
	add.s32 	%r73, %r99, %r72;
	st.global.u32 	[%rd2], %r73;
	mul.wide.s32 	%rd27, %r33, 4;
	add.s64 	%rd28, %rd26, %rd27;
	ld.global.u32 	%r74, [%rd28];
	add.s32 	%r75, %r73, %r74;
	st.global.u32 	[%rd2], %r75;
	add.s64 	%rd29, %rd28, %rd27;
	ld.global.u32 	%r76, [%rd29];
	add.s32 	%r77, %r75, %r76;
	st.global.u32 	[%rd2], %r77;
	add.s64 	%rd30, %rd29, %rd27;
	ld.global.u32 	%r78, [%rd30];
	add.s32 	%r79, %r77, %r78;
	st.global.u32 	[%rd2], %r79;
	add.s64 	%rd31, %rd30, %rd27;
	ld.global.u32 	%r80, [%rd31];
	add.s32 	%r81, %r79, %r80;
	st.global.u32 	[%rd2], %r81;
	add.s64 	%rd32, %rd31, %rd27;
	ld.global.u32 	%r82, [%rd32];
	add.s32 	%r83, %r81, %r82;
	st.global.u32 	[%rd2], %r83;
	add.s64 	%rd33, %rd32, %rd27;
	ld.global.u32 	%r84, [%rd33];
	add.s32 	%r85, %r83, %r84;
	st.global.u32 	[%rd2], %r85;
	add.s64 	%rd34, %rd33, %rd27;
	ld.global.u32 	%r86, [%rd34];
	add.s32 	%r99, %r85, %r86;
	st.global.u32 	[%rd2], %r99;
	add.s32 	%r102, %r102, 8;
$L__BB1_7:
	setp.eq.s32 	%p6, %r14, 0;
	@%p6 bra 	$L__BB1_13;
	and.b32  	%r19, %r32, 3;
	setp.lt.u32 	%p7, %r14, 4;
	@%p7 bra 	$L__BB1_10;
	mad.lo.s32 	%r87, %r102, %r33, %r1;
	mul.wide.s32 	%rd35, %r87, 4;
	add.s64 	%rd36, %rd1, %rd35;
	ld.global.u32 	%r88, [%rd36];
	add.s32 	%r89, %r99, %r88;
	st.global.u32 	[%rd2], %r89;
	mul.wide.s32 	%rd37, %r33, 4;
	add.s64 	%rd38, %rd36, %rd37;
	ld.global.u32 	%r90, [%rd38];
	add.s32 	%r91, %r89, %r90;
	st.global.u32 	[%rd2], %r91;
	add.s64 	%rd39, %rd38, %rd37;
	ld.global.u32 	%r92, [%rd39];
	add.s32 	%r93, %r91, %r92;
	st.global.u32 	[%rd2], %r93;
	add.s64 	%rd40, %rd39, %rd37;
	ld.global.u32 	%r94, [%rd40];
	add.s32 	%r99, %r93, %r94;
	st.global.u32 	[%rd2], %r99;
	add.s32 	%r102, %r102, 4;
$L__BB1_10:
	setp.eq.s32 	%p8, %r19, 0;
	@%p8 bra 	$L__BB1_13;
	mad.lo.s32 	%r106, %r102, %r33, %r1;
	neg.s32 	%r105, %r19;
$L__BB1_12:
	.pragma "nounroll";
	mul.wide.s32 	%rd41, %r106, 4;
	add.s64 	%rd42, %rd1, %rd41;
	ld.global.u32 	%r95, [%rd42];
	add.s32 	%r99, %r99, %r95;
	st.global.u32 	[%rd2], %r99;
	add.s32 	%r106, %r106, %r33;
	add.s32 	%r105, %r105, 1;
	setp.ne.s32 	%p9, %r105, 0;
	@%p9 bra 	$L__BB1_12;
$L__BB1_13:
	ret;

}
	// .globl	_Z5solvePiS_S_
.visible .entry _Z5solvePiS_S_(
	.param .u64 .ptr .align 1 _Z5solvePiS_S__param_0,
	.param .u64 .ptr .align 1 _Z5solvePiS_S__param_1,
	.param .u64 .ptr .align 1 _Z5solvePiS_S__param_2
)
{
	.reg .pred 	%p<2>;
	.reg .b32 	%r<11>;
	.reg .b64 	%rd<13>;

	ld.param.u64 	%rd4, [_Z5solvePiS_S__param_0];
	ld.param.u64 	%rd2, [_Z5solvePiS_S__param_1];
	ld.param.u64 	%rd3, [_Z5solvePiS_S__param_2];
	cvta.to.global.u64 	%rd5, %rd4;
	mov.u32 	%r1, %ctaid.x;
	mov.u32 	%r2, %tid.x;
	mov.u32 	%r6, %ntid.x;
	mad.lo.s32 	%r7, %r1, %r6, %r2;
	mul.wide.u32 	%rd6, %r7, 4;
	add.s64 	%rd1, %rd5, %rd6;
	ld.global.u32 	%r8, [%rd1];
	and.b32  	%r9, %r8, 1;
	setp.eq.b32 	%p1, %r9, 1;
	@%p1 bra 	$L__BB2_2;
	cvta.to.global.u64 	%rd10, %rd2;
	mul.wide.u32 	%rd11, %r1, 4;
	add.s64 	%rd12, %rd10, %rd11;
	ld.global.u32 	%r10, [%rd12];
	bra.uni 	$L__BB2_3;
$L__BB2_2:
	cvta.to.global.u64 	%rd7, %rd3;
	mul.wide.u32 	%rd8, %r2, 4;
	add.s64 	%rd9, %rd7, %rd8;
	ld.global.u32 	%r10, [%rd9];
$L__BB2_3:
	st.global.u32 	[%rd1], %r10;
	ret;

}


// ===== COMPILED SASS (sm_100) =====

	.target	sm_100

	.elftype	@"ET_EXEC"


//--------------------- .note.nv.tkinfo           --------------------------
	.section	.note.nv.tkinfo,"",@"SHT_NOTE"
	.sectionflags	@"SHF_NOTE_NV_TKINFO"
	.tkinfo
        /*0018*/ 	.word	0x00000002
        /*0030*/ 	.string	""
        /*0030*/ 	.string	"ptxas"
        /*0030*/ 	.string	"Cuda compilation tools, release 13.0, V13.0.88"
        /*0030*/ 	.string	"Build cuda_13.0.r13.0/compiler.36424714_0"
        /*0030*/ 	.string	"-arch sm_100 -m 64 "



//--------------------- .note.nv.cuinfo           --------------------------
	.section	.note.nv.cuinfo,"",@"SHT_NOTE"
	.sectionflags	@"SHF_NOTE_NV_CUINFO"
        /*0018*/ 	.short	0x0002
        /*001a*/ 	.short	0x0064
        /*001c*/ 	.short	0x0082
	.zero		2


//--------------------- .nv.info                  --------------------------
	.section	.nv.info,"",@"SHT_CUDA_INFO"
	.align	4


	//----- nvinfo : EIATTR_REGCOUNT
	.align		4
        /*0000*/ 	.byte	0x04, 0x2f
        /*0002*/ 	.short	(.L_1 - .L_0)
	.align		4
.L_0:
        /*0004*/ 	.word	index@(_Z6rowsumPiS_i)
        /*0008*/ 	.word	0x00000016


	//----- nvinfo : EIATTR_FRAME_SIZE
	.align		4
.L_1:
        /*000c*/ 	.byte	0x04, 0x11
        /*000e*/ 	.short	(.L_3 - .L_2)
	.align		4
.L_2:
        /*0010*/ 	.word	index@(_Z6rowsumPiS_i)
        /*0014*/ 	.word	0x00000000


	//----- nvinfo : EIATTR_REGCOUNT
	.align		4
.L_3:
        /*0018*/ 	.byte	0x04, 0x2f
        /*001a*/ 	.short	(.L_5 - .L_4)
	.align		4
.L_4:
        /*001c*/ 	.word	index@(_Z6colsumPiS_ii)
        /*0020*/ 	.word	0x0000001e


	//----- nvinfo : EIATTR_FRAME_SIZE
	.align		4
.L_5:
        /*0024*/ 	.byte	0x04, 0x11
        /*0026*/ 	.short	(.L_7 - .L_6)
	.align		4
.L_6:
        /*0028*/ 	.word	index@(_Z6colsumPiS_ii)
        /*002c*/ 	.word	0x00000000


	//----- nvinfo : EIATTR_REGCOUNT
	.align		4
.L_7:
        /*0030*/ 	.byte	0x04, 0x2f
        /*0032*/ 	.short	(.L_9 - .L_8)
	.align		4
.L_8:
        /*0034*/ 	.word	index@(_Z5solvePiS_S_)
        /*0038*/ 	.word	0x0000000c


	//----- nvinfo : EIATTR_FRAME_SIZE
	.align		4
.L_9:
        /*003c*/ 	.byte	0x04, 0x11
        /*003e*/ 	.short	(.L_11 - .L_10)
	.align		4
.L_10:
        /*0040*/ 	.word	index@(_Z5solvePiS_S_)
        /*0044*/ 	.word	0x00000000


	//----- nvinfo : EIATTR_MIN_STACK_SIZE
	.align		4
.L_11:
        /*0048*/ 	.byte	0x04, 0x12
        /*004a*/ 	.short	(.L_13 - .L_12)
	.align		4
.L_12:
        /*004c*/ 	.word	index@(_Z5solvePiS_S_)
        /*0050*/ 	.word	0x00000000


	//----- nvinfo : EIATTR_MIN_STACK_SIZE
	.align		4
.L_13:
        /*0054*/ 	.byte	0x04, 0x12
        /*0056*/ 	.short	(.L_15 - .L_14)
	.align		4
.L_14:
        /*0058*/ 	.word	index@(_Z6colsumPiS_ii)
        /*005c*/ 	.word	0x00000000


	//----- nvinfo : EIATTR_MIN_STACK_SIZE
	.align		4
.L_15:
        /*0060*/ 	.byte	0x04, 0x12
        /*0062*/ 	.short	(.L_17 - .L_16)
	.align		4
.L_16:
        /*0064*/ 	.word	index@(_Z6rowsumPiS_i)
        /*0068*/ 	.word	0x00000000
.L_17:


//--------------------- .nv.compat                --------------------------
	.section	.nv.compat,"",@"SHT_CUDA_COMPAT_INFO"
	.align	4
        /*0000*/ 	.byte	0x02, 0x09, 0x00, 0x00, 0x02, 0x02, 0x01, 0x00, 0x02, 0x05, 0x05, 0x00, 0x03, 0x07, 0x01, 0x01
        /*0010*/ 	.byte	0x02, 0x03, 0x00, 0x00, 0x02, 0x06, 0x01, 0x00, 0x04, 0x0b, 0x08, 0x00, 0x09, 0x00, 0x00, 0x00
        /*0020*/ 	.byte	0x00, 0x00, 0x00, 0x00


//--------------------- .nv.info._Z5solvePiS_S_   --------------------------
	.section	.nv.info._Z5solvePiS_S_,"",@"SHT_CUDA_INFO"
	.sectionflags	@""
	.align	4


	//----- nvinfo : EIATTR_CUDA_API_VERSION
	.align		4
        /*0000*/ 	.byte	0x04, 0x37
        /*0002*/ 	.short	(.L_19 - .L_18)
.L_18:
        /*0004*/ 	.word	0x00000082


	//----- nvinfo : EIATTR_KPARAM_INFO
	.align		4
.L_19:
        /*0008*/ 	.byte	0x04, 0x17
        /*000a*/ 	.short	(.L_21 - .L_20)
.L_20:
        /*000c*/ 	.word	0x00000000
        /*0010*/ 	.short	0x0002
        /*0012*/ 	.short	0x0010
        /*0014*/ 	.byte	0x00, 0xf5, 0x21, 0x00


	//----- nvinfo : EIATTR_KPARAM_INFO
	.align		4
.L_21:
        /*0018*/ 	.byte	0x04, 0x17
        /*001a*/ 	.short	(.L_23 - .L_22)
.L_22:
        /*001c*/ 	.word	0x00000000
        /*0020*/ 	.short	0x0001
        /*0022*/ 	.short	0x0008
        /*0024*/ 	.byte	0x00, 0xf5, 0x21, 0x00


	//----- nvinfo : EIATTR_KPARAM_INFO
	.align		4
.L_23:
        /*0028*/ 	.byte	0x04, 0x17
        /*002a*/ 	.short	(.L_25 - .L_24)
.L_24:
        /*002c*/ 	.word	0x00000000
        /*0030*/ 	.short	0x0000
        /*0032*/ 	.short	0x0000
        /*0034*/ 	.byte	0x00, 0xf5, 0x21, 0x00


	//----- nvinfo : EIATTR_SPARSE_MMA_MASK
	.align		4
.L_25:
        /*0038*/ 	.byte	0x03, 0x50
        /*003a*/ 	.short	0x0000


	//----- nvinfo : EIATTR_MAXREG_COUNT
	.align		4
        /*003c*/ 	.byte	0x03, 0x1b
        /*003e*/ 	.short	0x00ff


	//----- nvinfo : EIATTR_MERCURY_ISA_VERSION
	.align		4
        /*0040*/ 	.byte	0x03, 0x5f
        /*0042*/ 	.short	0x0101


	//----- nvinfo : EIATTR_VRC_CTA_INIT_COUNT
	.align		4
        /*0044*/ 	.byte	0x02, 0x4a
	.zero		1
	.zero		1


	//----- nvinfo : EIATTR_EXIT_INSTR_OFFSETS
	.align		4
        /*0048*/ 	.byte	0x04, 0x1c
        /*004a*/ 	.short	(.L_27 - .L_26)


	//   ....[0]....
.L_26:
        /*004c*/ 	.word	0x00000120


	//----- nvinfo : EIATTR_CBANK_PARAM_SIZE
	.align		4
.L_27:
        /*0050*/ 	.byte	0x03, 0x19
        /*0052*/ 	.short	0x0018


	//----- nvinfo : EIATTR_PARAM_CBANK
	.align		4
        /*0054*/ 	.byte	0x04, 0x0a
        /*0056*/ 	.short	(.L_29 - .L_28)
	.align		4
.L_28:
        /*0058*/ 	.word	index@(.nv.constant0._Z5solvePiS_S_)
        /*005c*/ 	.short	0x0380
        /*005e*/ 	.short	0x0018


	//----- nvinfo : EIATTR_SW_WAR
	.align		4
.L_29:
        /*0060*/ 	.byte	0x04, 0x36
        /*0062*/ 	.short	(.L_31 - .L_30)
.L_30:
        /*0064*/ 	.word	0x00000008
.L_31:


//--------------------- .nv.info._Z6colsumPiS_ii  --------------------------
	.section	.nv.info._Z6colsumPiS_ii,"",@"SHT_CUDA_INFO"
	.sectionflags	@""
	.align	4


	//----- nvinfo : EIATTR_CUDA_API_VERSION
	.align		4
        /*0000*/ 	.byte	0x04, 0x37
        /*0002*/ 	.short	(.L_33 - .L_32)
.L_32:
        /*0004*/ 	.word	0x00000082


	//----- nvinfo : EIATTR_KPARAM_INFO
	.align		4
.L_33:
        /*0008*/ 	.byte	0x04, 0x17
        /*000a*/ 	.short	(.L_35 - .L_34)
.L_34:
        /*000c*/ 	.word	0x00000000
        /*0010*/ 	.short	0x0003
        /*0012*/ 	.short	0x0014
        /*0014*/ 	.byte	0x00, 0xf0, 0x11, 0x00


	//----- nvinfo : EIATTR_KPARAM_INFO
	.align		4
.L_35:
        /*0018*/ 	.byte	0x04, 0x17
        /*001a*/ 	.short	(.L_37 - .L_36)
.L_36:
        /*001c*/ 	.word	0x00000000
        /*0020*/ 	.short	0x0002
        /*0022*/ 	.short	0x0010
        /*0024*/ 	.byte	0x00, 0xf0, 0x11, 0x00


	//----- nvinfo : EIATTR_KPARAM_INFO
	.align		4
.L_37:
        /*0028*/ 	.byte	0x04, 0x17
        /*002a*/ 	.short	(.L_39 - .L_38)
.L_38:
        /*002c*/ 	.word	0x00000000
        /*0030*/ 	.short	0x0001
        /*0032*/ 	.short	0x0008
        /*0034*/ 	.byte	0x00, 0xf5, 0x21, 0x00


	//----- nvinfo : EIATTR_KPARAM_INFO
	.align		4
.L_39:
        /*0038*/ 	.byte	0x04, 0x17
        /*003a*/ 	.short	(.L_41 - .L_40)
.L_40:
        /*003c*/ 	.word	0x00000000
        /*0040*/ 	.short	0x0000
        /*0042*/ 	.short	0x0000
        /*0044*/ 	.byte	0x00, 0xf5, 0x21, 0x00


	//----- nvinfo : EIATTR_SPARSE_MMA_MASK
	.align		4
.L_41:
        /*0048*/ 	.byte	0x03, 0x50
        /*004a*/ 	.short	0x0000


	//----- nvinfo : EIATTR_MAXREG_COUNT
	.align		4
        /*004c*/ 	.byte	0x03, 0x1b
        /*004e*/ 	.short	0x00ff


	//----- nvinfo : EIATTR_MERCURY_ISA_VERSION
	.align		4
        /*0050*/ 	.byte	0x03, 0x5f
        /*0052*/ 	.short	0x0101


	//----- nvinfo : EIATTR_VRC_CTA_INIT_COUNT
	.align		4
        /*0054*/ 	.byte	0x02, 0x4a
	.zero		1
	.zero		1


	//----- nvinfo : EIATTR_EXIT_INSTR_OFFSETS
	.align		4
        /*0058*/ 	.byte	0x04, 0x1c
        /*005a*/ 	.short	(.L_43 - .L_42)


	//   ....[0]....
.L_42:
        /*005c*/ 	.word	0x000000b0


	//   ....[1]....
        /*0060*/ 	.word	0x000005c0


	//   ....[2]....
        /*0064*/ 	.word	0x00000850


	//   ....[3]....
        /*0068*/ 	.word	0x000009e0


	//   ....[4]....
        /*006c*/ 	.word	0x00000ab0


	//----- nvinfo : EIATTR_CBANK_PARAM_SIZE
	.align		4
.L_43:
        /*0070*/ 	.byte	0x03, 0x19
        /*0072*/ 	.short	0x0018


	//----- nvinfo : EIATTR_PARAM_CBANK
	.align		4
        /*0074*/ 	.byte	0x04, 0x0a
        /*0076*/ 	.short	(.L_45 - .L_44)
	.align		4
.L_44:
        /*0078*/ 	.word	index@(.nv.constant0._Z6colsumPiS_ii)
        /*007c*/ 	.short	0x0380
        /*007e*/ 	.short	0x0018


	//----- nvinfo : EIATTR_SW_WAR
	.align		4
.L_45:
        /*0080*/ 	.byte	0x04, 0x36
        /*0082*/ 	.short	(.L_47 - .L_46)
.L_46:
        /*0084*/ 	.word	0x00000008
.L_47:


//--------------------- .nv.info._Z6rowsumPiS_i   --------------------------
	.section	.nv.info._Z6rowsumPiS_i,"",@"SHT_CUDA_INFO"
	.sectionflags	@""
	.align	4


	//----- nvinfo : EIATTR_CUDA_API_VERSION
	.align		4
        /*0000*/ 	.byte	0x04, 0x37
        /*0002*/ 	.short	(.L_49 - .L_48)
.L_48:
        /*0004*/ 	.word	0x00000082


	//----- nvinfo : EIATTR_KPARAM_INFO
	.align		4
.L_49:
        /*0008*/ 	.byte	0x04, 0x17
        /*000a*/ 	.short	(.L_51 - .L_50)
.L_50:
        /*000c*/ 	.word	0x00000000
        /*0010*/ 	.short	0x0002
        /*0012*/ 	.short	0x0010
        /*0014*/ 	.byte	0x00, 0xf0, 0x11, 0x00


	//----- nvinfo : EIATTR_KPARAM_INFO
	.align		4
.L_51:
        /*0018*/ 	.byte	0x04, 0x17
        /*001a*/ 	.short	(.L_53 - .L_52)
.L_52:
        /*001c*/ 	.word	0x00000000
        /*0020*/ 	.short	0x0001
        /*0022*/ 	.short	0x0008
        /*0024*/ 	.byte	0x00, 0xf5, 0x21, 0x00


	//----- nvinfo : EIATTR_KPARAM_INFO
	.align		4
.L_53:
        /*0028*/ 	.byte	0x04, 0x17
        /*002a*/ 	.short	(.L_55 - .L_54)
.L_54:
        /*002c*/ 	.word	0x00000000
        /*0030*/ 	.short	0x0000
        /*0032*/ 	.short	0x0000
        /*0034*/ 	.byte	0x00, 0xf5, 0x21, 0x00


	//----- nvinfo : EIATTR_SPARSE_MMA_MASK
	.align		4
.L_55:
        /*0038*/ 	.byte	0x03, 0x50
        /*003a*/ 	.short	0x0000


	//----- nvinfo : EIATTR_MAXREG_COUNT
	.align		4
        /*003c*/ 	.byte	0x03, 0x1b
        /*003e*/ 	.short	0x00ff


	//----- nvinfo : EIATTR_MERCURY_ISA_VERSION
	.align		4
        /*0040*/ 	.byte	0x03, 0x5f
        /*0042*/ 	.short	0x0101


	//----- nvinfo : EIATTR_VRC_CTA_INIT_COUNT
	.align		4
        /*0044*/ 	.byte	0x02, 0x4a
	.zero		1
	.zero		1


	//----- nvinfo : EIATTR_EXIT_INSTR_OFFSETS
	.align		4
        /*0048*/ 	.byte	0x04, 0x1c
        /*004a*/ 	.short	(.L_57 - .L_56)


	//   ....[0]....
.L_56:
        /*004c*/ 	.word	0x000000b0


	//   ....[1]....
        /*0050*/ 	.word	0x00000510


	//   ....[2]....
        /*0054*/ 	.word	0x00000720


	//   ....[3]....
        /*0058*/ 	.word	0x00000870


	//   ....[4]....
        /*005c*/ 	.word	0x00000930


	//----- nvinfo : EIATTR_CBANK_PARAM_SIZE
	.align		4
.L_57:
        /*0060*/ 	.byte	0x03, 0x19
        /*0062*/ 	.short	0x0014


	//----- nvinfo : EIATTR_PARAM_CBANK
	.align		4
        /*0064*/ 	.byte	0x04, 0x0a
        /*0066*/ 	.short	(.L_59 - .L_58)
	.align		4
.L_58:
        /*0068*/ 	.word	index@(.nv.constant0._Z6rowsumPiS_i)
        /*006c*/ 	.short	0x0380
        /*006e*/ 	.short	0x0014


	//----- nvinfo : EIATTR_SW_WAR
	.align		4
.L_59:
        /*0070*/ 	.byte	0x04, 0x36
        /*0072*/ 	.short	(.L_61 - .L_60)
.L_60:
        /*0074*/ 	.word	0x00000008
.L_61:


//--------------------- .nv.callgraph             --------------------------
	.section	.nv.callgraph,"",@"SHT_CUDA_CALLGRAPH"
	.align	4
	.sectionentsize	8
	.align		4
        /*0000*/ 	.word	0x00000000
	.align		4
        /*0004*/ 	.word	0xffffffff
	.align		4
        /*0008*/ 	.word	0x00000000
	.align		4
        /*000c*/ 	.word	0xfffffffe
	.align		4
        /*0010*/ 	.word	0x00000000
	.align		4
        /*0014*/ 	.word	0xfffffffd
	.align		4
        /*0018*/ 	.word	0x00000000
	.align		4
        /*001c*/ 	.word	0xfffffffc


//--------------------- .text._Z5solvePiS_S_      --------------------------
	.section	.text._Z5solvePiS_S_,"ax",@progbits
	.align	128
        .global         _Z5solvePiS_S_
        .type           _Z5solvePiS_S_,@function
        .size           _Z5solvePiS_S_,(.L_x_13 - _Z5solvePiS_S_)
        .other          _Z5solvePiS_S_,@"STO_CUDA_ENTRY STV_DEFAULT"
_Z5solvePiS_S_:
.text._Z5solvePiS_S_:
[----:B------:R-:W-:Y:S01]  /*0000*/  LDC R1, c[0x0][0x37c] ;  /* 0x0000df00ff017b82 */ /* 0x000fe20000000800 */
[----:B------:R-:W0:Y:S07]  /*0010*/  S2R R7, SR_CTAID.X ;  /* 0x0000000000077919 */ /* 0x000e2e0000002500 */
[----:B------:R-:W1:Y:S01]  /*0020*/  LDC.64 R2, c[0x0][0x380] ;  /* 0x0000e000ff027b82 */ /* 0x000e620000000a00 */
[----:B------:R-:W0:Y:S01]  /*0030*/  LDCU UR6, c[0x0][0x360] ;  /* 0x00006c00ff0677ac */ /* 0x000e220008000800 */
[----:B------:R-:W0:Y:S01]  /*0040*/  S2R R8, SR_TID.X ;  /* 0x0000000000087919 */ /* 0x000e220000002100 */
[----:B------:R-:W2:Y:S01]  /*0050*/  LDCU.64 UR4, c[0x0][0x358] ;  /* 0x00006b00ff0477ac */ /* 0x000ea20008000a00 */
[----:B0-----:R-:W-:-:S04]  /*0060*/  IMAD R5, R7, UR6, R8 ;  /* 0x0000000607057c24 */ /* 0x001fc8000f8e0208 */
[----:B-1----:R-:W-:-:S05]  /*0070*/  IMAD.WIDE.U32 R2, R5, 0x4, R2 ;  /* 0x0000000405027825 */ /* 0x002fca00078e0002 */
[----:B--2---:R-:W2:Y:S02]  /*0080*/  LDG.E R0, desc[UR4][R2.64] ;  /* 0x0000000402007981 */ /* 0x004ea4000c1e1900 */
[----:B--2---:R-:W-:-:S04]  /*0090*/  LOP3.LUT R0, R0, 0x1, RZ, 0xc0, !PT ;  /* 0x0000000100007812 */ /* 0x004fc800078ec0ff */
[----:B------:R-:W-:-:S13]  /*00a0*/  ISETP.NE.U32.AND P0, PT, R0, 0x1, PT ;  /* 0x000000010000780c */ /* 0x000fda0003f05070 */
[----:B------:R-:W0:Y:S02]  /*00b0*/  @P0 LDC.64 R4, c[0x0][0x388] ;  /* 0x0000e200ff040b82 */ /* 0x000e240000000a00 */
[----:B0-----:R-:W-:-:S06]  /*00c0*/  @P0 IMAD.WIDE.U32 R4, R7, 0x4, R4 ;  /* 0x0000000407040825 */ /* 0x001fcc00078e0004 */
[----:B------:R-:W0:Y:S01]  /*00d0*/  @!P0 LDC.64 R6, c[0x0][0x390] ;  /* 0x0000e400ff068b82 */ /* 0x000e220000000a00 */
[----:B------:R-:W2:Y:S01]  /*00e0*/  @P0 LDG.E R9, desc[UR4][R4.64] ;  /* 0x0000000404090981 */ /* 0x000ea2000c1e1900 */
[----:B0-----:R-:W-:-:S05]  /*00f0*/  @!P0 IMAD.WIDE.U32 R6, R8, 0x4, R6 ;  /* 0x0000000408068825 */ /* 0x001fca00078e0006 */
[----:B------:R-:W2:Y:S04]  /*0100*/  @!P0 LDG.E R9, desc[UR4][R6.64] ;  /* 0x0000000406098981 */ /* 0x000ea8000c1e1900 */
[----:B--2---:R-:W-:Y:S01]  /*0110*/  STG.E desc[UR4][R2.64], R9 ;  /* 0x0000000902007986 */ /* 0x004fe2000c101904 */
[----:B------:R-:W-:Y:S05]  /*0120*/  EXIT ;  /* 0x000000000000794d */ /* 0x000fea0003800000 */
.L_x_0:
[----:B------:R-:W-:-:S00]  /*0130*/  BRA `(.L_x_0) ;  /* 0xfffffffc00fc7947 */ /* 0x000fc0000383ffff */
[----:B------:R-:W-:-:S00]  /*0140*/  NOP ;  /* 0x0000000000007918 */ /* 0x000fc00000000000 */
        /* <DEDUP_REMOVED lines=11> */
.L_x_13:


//--------------------- .text._Z6colsumPiS_ii     --------------------------
	.section	.text._Z6colsumPiS_ii,"ax",@progbits
	.align	128
        .global         _Z6colsumPiS_ii
        .type           _Z6colsumPiS_ii,@function
        .size           _Z6colsumPiS_ii,(.L_x_14 - _Z6colsumPiS_ii)
        .other          _Z6colsumPiS_ii,@"STO_CUDA_ENTRY STV_DEFAULT"
_Z6colsumPiS_ii:
.text._Z6colsumPiS_ii:
[----:B------:R-:W-:Y:S01]  /*0000*/  LDC R1, c[0x0][0x37c] ;  /* 0x0000df00ff017b82 */ /* 0x000fe20000000800 */
[----:B------:R-:W0:Y:S07]  /*0010*/  S2R R5, SR_TID.X ;  /* 0x0000000000057919 */ /* 0x000e2e0000002100 */
[----:B------:R-:W1:Y:S01]  /*0020*/  LDC R0, c[0x0][0x390] ;  /* 0x0000e400ff007b82 */ /* 0x000e620000000800 */
[----:B------:R-:W2:Y:S07]  /*0030*/  LDCU.64 UR4, c[0x0][0x358] ;  /* 0x00006b00ff0477ac */ /* 0x000eae0008000a00 */
[----:B------:R-:W0:Y:S08]  /*0040*/  S2UR UR6, SR_CTAID.X ;  /* 0x00000000000679c3 */ /* 0x000e300000002500 */
[----:B------:R-:W0:Y:S08]  /*0050*/  LDC R4, c[0x0][0x360] ;  /* 0x0000d800ff047b82 */ /* 0x000e300000000800 */
[----:B------:R-:W3:Y:S01]  /*0060*/  LDC.64 R2, c[0x0][0x388] ;  /* 0x0000e200ff027b82 */ /* 0x000ee20000000a00 */
[----:B-1----:R-:W-:Y:S01]  /*0070*/  ISETP.GE.AND P0, PT, R0, 0x1, PT ;  /* 0x000000010000780c */ /* 0x002fe20003f06270 */
[----:B0-----:R-:W-:-:S04]  /*0080*/  IMAD R4, R4, UR6, R5 ;  /* 0x0000000604047c24 */ /* 0x001fc8000f8e0205 */
[----:B---3--:R-:W-:-:S05]  /*0090*/  IMAD.WIDE R2, R4, 0x4, R2 ;  /* 0x0000000404027825 */ /* 0x008fca00078e0202 */
[----:B--2---:R0:W-:Y:S03]  /*00a0*/  STG.E desc[UR4][R2.64], RZ ;  /* 0x000000ff02007986 */ /* 0x0041e6000c101904 */
[----:B------:R-:W-:Y:S05]  /*00b0*/  @!P0 EXIT ;  /* 0x000000000000894d */ /* 0x000fea0003800000 */
[C---:B------:R-:W-:Y:S01]  /*00c0*/  ISETP.GE.U32.AND P1, PT, R0.reuse, 0x10, PT ;  /* 0x000000100000780c */ /* 0x040fe20003f26070 */
[----:B------:R-:W-:Y:S01]  /*00d0*/  HFMA2 R11, -RZ, RZ, 0, 0 ;  /* 0x00000000ff0b7431 */ /* 0x000fe200000001ff */
[----:B------:R-:W-:Y:S02]  /*00e0*/  LOP3.LUT R8, R0, 0xf, RZ, 0xc0, !PT ;  /* 0x0000000f00087812 */ /* 0x000fe400078ec0ff */
[----:B------:R-:W-:Y:S02]  /*00f0*/  MOV R7, RZ ;  /* 0x000000ff00077202 */ /* 0x000fe40000000f00 */
[----:B------:R-:W-:-:S07]  /*0100*/  ISETP.NE.AND P0, PT, R8, RZ, PT ;  /* 0x000000ff0800720c */ /* 0x000fce0003f05270 */
[----:B------:R-:W-:Y:S06]  /*0110*/  @!P1 BRA `(.L_x_1) ;  /* 0x0000000400289947 */ /* 0x000fec0003800000 */
[----:B------:R-:W-:Y:S01]  /*0120*/  LOP3.LUT R7, R0, 0x7ffffff0, RZ, 0xc0, !PT ;  /* 0x7ffffff000077812 */ /* 0x000fe200078ec0ff */
[----:B------:R-:W-:Y:S01]  /*0130*/  IMAD.MOV.U32 R6, RZ, RZ, R4 ;  /* 0x000000ffff067224 */ /* 0x000fe200078e0004 */
[----:B------:R-:W-:Y:S02]  /*0140*/  MOV R11, RZ ;  /* 0x000000ff000b7202 */ /* 0x000fe40000000f00 */
[----:B------:R-:W-:-:S07]  /*0150*/  IADD3 R5, PT, PT, -R7, RZ, RZ ;  /* 0x000000ff07057210 */ /* 0x000fce0007ffe1ff */
.L_x_2:
[----:B-1----:R-:W1:Y:S08]  /*0160*/  LDC.64 R12, c[0x0][0x380] ;  /* 0x0000e000ff0c7b82 */ /* 0x002e700000000a00 */
[----:B------:R-:W2:Y:S01]  /*0170*/  LDC R9, c[0x0][0x394] ;  /* 0x0000e500ff097b82 */ /* 0x000ea20000000800 */
[----:B-1----:R-:W-:-:S05]  /*0180*/  IMAD.WIDE R12, R6, 0x4, R12 ;  /* 0x00000004060c7825 */ /* 0x002fca00078e020c */
[----:B------:R-:W3:Y:S02]  /*0190*/  LDG.E R10, desc[UR4][R12.64] ;  /* 0x000000040c0a7981 */ /* 0x000ee4000c1e1900 */
[----:B---3--:R-:W-:Y:S01]  /*01a0*/  IADD3 R17, PT, PT, R10, R11, RZ ;  /* 0x0000000b0a117210 */ /* 0x008fe20007ffe0ff */
[----:B--2---:R-:W-:-:S04]  /*01b0*/  IMAD.WIDE R10, R9, 0x4, R12 ;  /* 0x00000004090a7825 */ /* 0x004fc800078e020c */
[----:B------:R1:W-:Y:S04]  /*01c0*/  STG.E desc[UR4][R2.64], R17 ;  /* 0x0000001102007986 */ /* 0x0003e8000c101904 */
[----:B------:R-:W2:Y:S02]  /*01d0*/  LDG.E R14, desc[UR4][R10.64] ;  /* 0x000000040a0e7981 */ /* 0x000ea4000c1e1900 */
[----:B--2---:R-:W-:Y:S02]  /*01e0*/  IMAD.IADD R19, R17, 0x1, R14 ;  /* 0x0000000111137824 */ /* 0x004fe400078e020e */
[----:B------:R-:W-:-:S03]  /*01f0*/  IMAD.WIDE R14, R9, 0x4, R10 ;  /* 0x00000004090e7825 */ /* 0x000fc600078e020a */
[----:B------:R2:W-:Y:S04]  /*0200*/  STG.E desc[UR4][R2.64], R19 ;  /* 0x0000001302007986 */ /* 0x0005e8000c101904 */
[----:B------:R-:W3:Y:S01]  /*0210*/  LDG.E R16, desc[UR4][R14.64] ;  /* 0x000000040e107981 */ /* 0x000ee2000c1e1900 */
[----:B------:R-:W-:Y:S01]  /*0220*/  IMAD.WIDE R12, R9, 0x4, R14 ;  /* 0x00000004090c7825 */ /* 0x000fe200078e020e */
[----:B---3--:R-:W-:-:S05]  /*0230*/  IADD3 R21, PT, PT, R19, R16, RZ ;  /* 0x0000001013157210 */ /* 0x008fca0007ffe0ff */
[----:B------:R3:W-:Y:S04]  /*0240*/  STG.E desc[UR4][R2.64], R21 ;  /* 0x0000001502007986 */ /* 0x0007e8000c101904 */
[----:B------:R-:W4:Y:S02]  /*0250*/  LDG.E R16, desc[UR4][R12.64] ;  /* 0x000000040c107981 */ /* 0x000f24000c1e1900 */
[----:B----4-:R-:W-:Y:S01]  /*0260*/  IADD3 R23, PT, PT, R21, R16, RZ ;  /* 0x0000001015177210 */ /* 0x010fe20007ffe0ff */
[----:B-1----:R-:W-:-:S04]  /*0270*/  IMAD.WIDE R16, R9, 0x4, R12 ;  /* 0x0000000409107825 */ /* 0x002fc800078e020c */
[----:B------:R1:W-:Y:S04]  /*0280*/  STG.E desc[UR4][R2.64], R23 ;  /* 0x0000001702007986 */ /* 0x0003e8000c101904 */
[----:B------:R-:W4:Y:S02]  /*0290*/  LDG.E R10, desc[UR4][R16.64] ;  /* 0x00000004100a7981 */ /* 0x000f24000c1e1900 */
[----:B----4-:R-:W-:Y:S02]  /*02a0*/  IMAD.IADD R25, R23, 0x1, R10 ;  /* 0x0000000117197824 */ /* 0x010fe400078e020a */
[----:B------:R-:W-:-:S03]  /*02b0*/  IMAD.WIDE R10, R9, 0x4, R16 ;  /* 0x00000004090a7825 */ /* 0x000fc600078e0210 */
[----:B------:R4:W-:Y:S04]  /*02c0*/  STG.E desc[UR4][R2.64], R25 ;  /* 0x0000001902007986 */ /* 0x0009e8000c101904 */
[----:B------:R-:W2:Y:S02]  /*02d0*/  LDG.E R14, desc[UR4][R10.64] ;  /* 0x000000040a0e7981 */ /* 0x000ea4000c1e1900 */
[----:B--2---:R-:W-:Y:S01]  /*02e0*/  IADD3 R19, PT, PT, R25, R14, RZ ;  /* 0x0000000e19137210 */ /* 0x004fe20007ffe0ff */
[----:B------:R-:W-:-:S04]  /*02f0*/  IMAD.WIDE R14, R9, 0x4, R10 ;  /* 0x00000004090e7825 */ /* 0x000fc800078e020a */
[----:B------:R2:W-:Y:S04]  /*0300*/  STG.E desc[UR4][R2.64], R19 ;  /* 0x0000001302007986 */ /* 0x0005e8000c101904 */
[----:B------:R-:W3:Y:S02]  /*0310*/  LDG.E R12, desc[UR4][R14.64] ;  /* 0x000000040e0c7981 */ /* 0x000ee4000c1e1900 */
[----:B---3--:R-:W-:Y:S01]  /*0320*/  IADD3 R21, PT, PT, R19, R12, RZ ;  /* 0x0000000c13157210 */ /* 0x008fe20007ffe0ff */
[----:B------:R-:W-:-:S04]  /*0330*/  IMAD.WIDE R12, R9, 0x4, R14 ;  /* 0x00000004090c7825 */ /* 0x000fc800078e020e */
[----:B------:R3:W-:Y:S04]  /*0340*/  STG.E desc[UR4][R2.64], R21 ;  /* 0x0000001502007986 */ /* 0x0007e8000c101904 */
[----:B------:R-:W1:Y:S02]  /*0350*/  LDG.E R16, desc[UR4][R12.64] ;  /* 0x000000040c107981 */ /* 0x000e64000c1e1900 */
[----:B-1----:R-:W-:Y:S01]  /*0360*/  IADD3 R23, PT, PT, R21, R16, RZ ;  /* 0x0000001015177210 */ /* 0x002fe20007ffe0ff */
[----:B------:R-:W-:-:S04]  /*0370*/  IMAD.WIDE R16, R9, 0x4, R12 ;  /* 0x0000000409107825 */ /* 0x000fc800078e020c */
[----:B------:R1:W-:Y:S04]  /*0380*/  STG.E desc[UR4][R2.64], R23 ;  /* 0x0000001702007986 */ /* 0x0003e8000c101904 */
[----:B------:R-:W4:Y:S02]  /*0390*/  LDG.E R10, desc[UR4][R16.64] ;  /* 0x00000004100a7981 */ /* 0x000f24000c1e1900 */
[----:B----4-:R-:W-:Y:S02]  /*03a0*/  IMAD.IADD R25, R23, 0x1, R10 ;  /* 0x0000000117197824 */ /* 0x010fe400078e020a */
[----:B------:R-:W-:-:S03]  /*03b0*/  IMAD.WIDE R10, R9, 0x4, R16 ;  /* 0x00000004090a7825 */ /* 0x000fc600078e0210 */
[----:B------:R-:W-:Y:S04]  /*03c0*/  STG.E desc[UR4][R2.64], R25 ;  /* 0x0000001902007986 */ /* 0x000fe8000c101904 */
        /* <DEDUP_REMOVED lines=12> */
[----:B------:R-:W4:Y:S01]  /*0490*/  LDG.E R10, desc[UR4][R16.64] ;  /* 0x00000004100a7981 */ /* 0x000f22000c1e1900 */
[----:B--2---:R-:W-:-:S04]  /*04a0*/  IMAD.WIDE R18, R9, 0x4, R16 ;  /* 0x0000000409127825 */ /* 0x004fc800078e0210 */
[----:B----4-:R-:W-:-:S05]  /*04b0*/  IMAD.IADD R25, R23, 0x1, R10 ;  /* 0x0000000117197824 */ /* 0x010fca00078e020a */
[----:B------:R1:W-:Y:S04]  /*04c0*/  STG.E desc[UR4][R2.64], R25 ;  /* 0x0000001902007986 */ /* 0x0003e8000c101904 */
[----:B------:R-:W2:Y:S01]  /*04d0*/  LDG.E R10, desc[UR4][R18.64] ;  /* 0x00000004120a7981 */ /* 0x000ea2000c1e1900 */
[----:B------:R-:W-:Y:S01]  /*04e0*/  IMAD.WIDE R14, R9, 0x4, R18 ;  /* 0x00000004090e7825 */ /* 0x000fe200078e0212 */
[----:B--2---:R-:W-:-:S05]  /*04f0*/  IADD3 R27, PT, PT, R25, R10, RZ ;  /* 0x0000000a191b7210 */ /* 0x004fca0007ffe0ff */
[----:B------:R1:W-:Y:S04]  /*0500*/  STG.E desc[UR4][R2.64], R27 ;  /* 0x0000001b02007986 */ /* 0x0003e8000c101904 */
[----:B------:R-:W3:Y:S01]  /*0510*/  LDG.E R10, desc[UR4][R14.64] ;  /* 0x000000040e0a7981 */ /* 0x000ee2000c1e1900 */
[----:B------:R-:W-:-:S04]  /*0520*/  IMAD.WIDE R12, R9, 0x4, R14 ;  /* 0x00000004090c7825 */ /* 0x000fc800078e020e */
[----:B------:R-:W-:Y:S01]  /*0530*/  VIADD R5, R5, 0x10 ;  /* 0x0000001005057836 */ /* 0x000fe20000000000 */
[----:B---3--:R-:W-:-:S05]  /*0540*/  IADD3 R21, PT, PT, R27, R10, RZ ;  /* 0x0000000a1b157210 */ /* 0x008fca0007ffe0ff */
[----:B------:R1:W-:Y:S04]  /*0550*/  STG.E desc[UR4][R2.64], R21 ;  /* 0x0000001502007986 */ /* 0x0003e8000c101904 */
[----:B------:R-:W2:Y:S01]  /*0560*/  LDG.E R12, desc[UR4][R12.64] ;  /* 0x000000040c0c7981 */ /* 0x000ea2000c1e1900 */
[----:B------:R-:W-:Y:S02]  /*0570*/  ISETP.NE.AND P1, PT, R5, RZ, PT ;  /* 0x000000ff0500720c */ /* 0x000fe40003f25270 */
[----:B------:R-:W-:Y:S02]  /*0580*/  LEA R6, R9, R6, 0x4 ;  /* 0x0000000609067211 */ /* 0x000fe400078e20ff */
[----:B--2---:R-:W-:-:S05]  /*0590*/  IADD3 R11, PT, PT, R21, R12, RZ ;  /* 0x0000000c150b7210 */ /* 0x004fca0007ffe0ff */
[----:B------:R1:W-:Y:S04]  /*05a0*/  STG.E desc[UR4][R2.64], R11 ;  /* 0x0000000b02007986 */ /* 0x0003e8000c101904 */
[----:B------:R-:W-:Y:S05]  /*05b0*/  @P1 BRA `(.L_x_2) ;  /* 0xfffffff800e81947 */ /* 0x000fea000383ffff */
.L_x_1:
[----:B------:R-:W-:Y:S05]  /*05c0*/  @!P0 EXIT ;  /* 0x000000000000894d */ /* 0x000fea0003800000 */
[----:B------:R-:W-:Y:S02]  /*05d0*/  ISETP.GE.U32.AND P0, PT, R8, 0x8, PT ;  /* 0x000000080800780c */ /* 0x000fe40003f06070 */
[----:B------:R-:W-:-:S04]  /*05e0*/  LOP3.LUT R18, R0, 0x7, RZ, 0xc0, !PT ;  /* 0x0000000700127812 */ /* 0x000fc800078ec0ff */
[----:B------:R-:W-:-:S07]  /*05f0*/  ISETP.NE.AND P1, PT, R18, RZ, PT ;  /* 0x000000ff1200720c */ /* 0x000fce0003f25270 */
[----:B------:R-:W-:Y:S06]  /*0600*/  @!P0 BRA `(.L_x_3) ;  /* 0x0000000000908947 */ /* 0x000fec0003800000 */
[----:B------:R-:W2:Y:S08]  /*0610*/  LDC R5, c[0x0][0x394] ;  /* 0x0000e500ff057b82 */ /* 0x000eb00000000800 */
[----:B------:R-:W3:Y:S01]  /*0620*/  LDC.64 R8, c[0x0][0x380] ;  /* 0x0000e000ff087b82 */ /* 0x000ee20000000a00 */
[----:B--2---:R-:W-:-:S04]  /*0630*/  IMAD R13, R7, R5, R4 ;  /* 0x00000005070d7224 */ /* 0x004fc800078e0204 */
[----:B---3--:R-:W-:-:S05]  /*0640*/  IMAD.WIDE R8, R13, 0x4, R8 ;  /* 0x000000040d087825 */ /* 0x008fca00078e0208 */
[----:B------:R-:W2:Y:S02]  /*0650*/  LDG.E R6, desc[UR4][R8.64] ;  /* 0x0000000408067981 */ /* 0x000ea4000c1e1900 */
[----:B--2---:R-:W-:Y:S01]  /*0660*/  IADD3 R17, PT, PT, R11, R6, RZ ;  /* 0x000000060b117210 */ /* 0x004fe20007ffe0ff */
[----:B-1----:R-:W-:-:S04]  /*0670*/  IMAD.WIDE R10, R5, 0x4, R8 ;  /* 0x00000004050a7825 */ /* 0x002fc800078e0208 */
[----:B------:R1:W-:Y:S04]  /*0680*/  STG.E desc[UR4][R2.64], R17 ;  /* 0x0000001102007986 */ /* 0x0003e8000c101904 */
[----:B------:R-:W2:Y:S01]  /*0690*/  LDG.E R6, desc[UR4][R10.64] ;  /* 0x000000040a067981 */ /* 0x000ea2000c1e1900 */
[----:B------:R-:W-:Y:S01]  /*06a0*/  IMAD.WIDE R12, R5, 0x4, R10 ;  /* 0x00000004050c7825 */ /* 0x000fe200078e020a */
[----:B--2---:R-:W-:-:S05]  /*06b0*/  IADD3 R19, PT, PT, R17, R6, RZ ;  /* 0x0000000611137210 */ /* 0x004fca0007ffe0ff */
[----:B------:R2:W-:Y:S04]  /*06c0*/  STG.E desc[UR4][R2.64], R19 ;  /* 0x0000001302007986 */ /* 0x0005e8000c101904 */
[----:B------:R-:W3:Y:S01]  /*06d0*/  LDG.E R6, desc[UR4][R12.64] ;  /* 0x000000040c067981 */ /* 0x000ee2000c1e1900 */
[----:B------:R-:W-:-:S04]  /*06e0*/  IMAD.WIDE R14, R5, 0x4, R12 ;  /* 0x00000004050e7825 */ /* 0x000fc800078e020c */
[----:B---3--:R-:W-:-:S05]  /*06f0*/  IMAD.IADD R21, R19, 0x1, R6 ;  /* 0x0000000113157824 */ /* 0x008fca00078e0206 */
[----:B------:R3:W-:Y:S04]  /*0700*/  STG.E desc[UR4][R2.64], R21 ;  /* 0x0000001502007986 */ /* 0x0007e8000c101904 */
[----:B------:R-:W4:Y:S01]  /*0710*/  LDG.E R6, desc[UR4][R14.64] ;  /* 0x000000040e067981 */ /* 0x000f22000c1e1900 */
[----:B------:R-:W-:Y:S01]  /*0720*/  IMAD.WIDE R8, R5, 0x4, R14 ;  /* 0x0000000405087825 */ /* 0x000fe200078e020e */
[----:B----4-:R-:W-:-:S05]  /*0730*/  IADD3 R23, PT, PT, R21, R6, RZ ;  /* 0x0000000615177210 */ /* 0x010fca0007ffe0ff */
[----:B------:R4:W-:Y:S04]  /*0740*/  STG.E desc[UR4][R2.64], R23 ;  /* 0x0000001702007986 */ /* 0x0009e8000c101904 */
[----:B------:R-:W5:Y:S01]  /*0750*/  LDG.E R6, desc[UR4][R8.64] ;  /* 0x0000000408067981 */ /* 0x000f62000c1e1900 */
[----:B-1----:R-:W-:Y:S01]  /*0760*/  IMAD.WIDE R16, R5, 0x4, R8 ;  /* 0x0000000405107825 */ /* 0x002fe200078e0208 */
[----:B-----5:R-:W-:-:S05]  /*0770*/  IADD3 R25, PT, PT, R23, R6, RZ ;  /* 0x0000000617197210 */ /* 0x020fca0007ffe0ff */
        /* <DEDUP_REMOVED lines=9> */
[----:B------:R-:W2:Y:S01]  /*0810*/  LDG.E R14, desc[UR4][R14.64] ;  /* 0x000000040e0e7981 */ /* 0x000ea2000c1e1900 */
[----:B------:R-:W-:Y:S02]  /*0820*/  IADD3 R7, PT, PT, R7, 0x8, RZ ;  /* 0x0000000807077810 */ /* 0x000fe40007ffe0ff */
[----:B--2---:R-:W-:-:S05]  /*0830*/  IADD3 R11, PT, PT, R21, R14, RZ ;  /* 0x0000000e150b7210 */ /* 0x004fca0007ffe0ff */
[----:B------:R4:W-:Y:S02]  /*0840*/  STG.E desc[UR4][R2.64], R11 ;  /* 0x0000000b02007986 */ /* 0x0009e4000c101904 */
.L_x_3:
        /* <DEDUP_REMOVED lines=9> */
[----:B------:R-:W2:Y:S01]  /*08e0*/  LDG.E R6, desc[UR4][R8.64] ;  /* 0x0000000408067981 */ /* 0x000ea2000c1e1900 */
[----:B------:R-:W-:Y:S01]  /*08f0*/  IMAD.WIDE R12, R17, 0x4, R8 ;  /* 0x00000004110c7825 */ /* 0x000fe200078e0208 */
[----:B--2---:R-:W-:-:S05]  /*0900*/  IADD3 R5, PT, PT, R11, R6, RZ ;  /* 0x000000060b057210 */ /* 0x004fca0007ffe0ff */
[----:B------:R2:W-:Y:S04]  /*0910*/  STG.E desc[UR4][R2.64], R5 ;  /* 0x0000000502007986 */ /* 0x0005e8000c101904 */
[----:B------:R-:W4:Y:S01]  /*0920*/  LDG.E R6, desc[UR4][R12.64] ;  /* 0x000000040c067981 */ /* 0x000f22000c1e1900 */
[----:B------:R-:W-:-:S04]  /*0930*/  IMAD.WIDE R14, R17, 0x4, R12 ;  /* 0x00000004110e7825 */ /* 0x000fc800078e020c */
[----:B----4-:R-:W-:-:S05]  /*0940*/  IMAD.IADD R19, R5, 0x1, R6 ;  /* 0x0000000105137824 */ /* 0x010fca00078e0206 */
[----:B------:R2:W-:Y:S04]  /*0950*/  STG.E desc[UR4][R2.64], R19 ;  /* 0x0000001302007986 */ /* 0x0005e8000c101904 */
[----:B------:R-:W1:Y:S01]  /*0960*/  LDG.E R6, desc[UR4][R14.64] ;  /* 0x000000040e067981 */ /* 0x000e62000c1e1900 */
[----:B------:R-:W-:Y:S01]  /*0970*/  IMAD.WIDE R16, R17, 0x4, R14 ;  /* 0x0000000411107825 */ /* 0x000fe200078e020e */
[----:B-1----:R-:W-:-:S05]  /*0980*/  IADD3 R21, PT, PT, R19, R6, RZ ;  /* 0x0000000613157210 */ /* 0x002fca0007ffe0ff */
[----:B------:R2:W-:Y:S04]  /*0990*/  STG.E desc[UR4][R2.64], R21 ;  /* 0x0000001502007986 */ /* 0x0005e8000c101904 */
[----:B------:R-:W3:Y:S01]  /*09a0*/  LDG.E R16, desc[UR4][R16.64] ;  /* 0x0000000410107981 */ /* 0x000ee2000c1e1900 */
[----:B------:R-:W-:Y:S02]  /*09b0*/  IADD3 R7, PT, PT, R7, 0x4, RZ ;  /* 0x0000000407077810 */ /* 0x000fe40007ffe0ff */
[----:B---3--:R-:W-:-:S05]  /*09c0*/  IADD3 R11, PT, PT, R21, R16, RZ ;  /* 0x00000010150b7210 */ /* 0x008fca0007ffe0ff */
[----:B------:R2:W-:Y:S02]  /*09d0*/  STG.E desc[UR4][R2.64], R11 ;  /* 0x0000000b02007986 */ /* 0x0005e4000c101904 */
.L_x_4:
[----:B------:R-:W-:Y:S05]  /*09e0*/  @!P1 EXIT ;  /* 0x000000000000994d */ /* 0x000fea0003800000 */
[----:B------:R-:W3:Y:S01]  /*09f0*/  LDC.64 R8, c[0x0][0x380] ;  /* 0x0000e000ff087b82 */ /* 0x000ee20000000a00 */
[----:B------:R-:W5:Y:S01]  /*0a00*/  LDCU UR6, c[0x0][0x394] ;  /* 0x00007280ff0677ac */ /* 0x000f620008000800 */
[----:B------:R-:W-:Y:S02]  /*0a10*/  IMAD.MOV R0, RZ, RZ, -R0 ;  /* 0x000000ffff007224 */ /* 0x000fe400078e0a00 */
[----:B-----5:R-:W-:-:S07]  /*0a20*/  IMAD R7, R7, UR6, R4 ;  /* 0x0000000607077c24 */ /* 0x020fce000f8e0204 */
.L_x_5:
[----:B--23--:R-:W-:-:S06]  /*0a30*/  IMAD.WIDE R4, R7, 0x4, R8 ;  /* 0x0000000407047825 */ /* 0x00cfcc00078e0208 */
[----:B-1----:R-:W1:Y:S01]  /*0a40*/  LDG.E R4, desc[UR4][R4.64] ;  /* 0x0000000404047981 */ /* 0x002e62000c1e1900 */
[----:B------:R-:W-:Y:S02]  /*0a50*/  IADD3 R0, PT, PT, R0, 0x1, RZ ;  /* 0x0000000100007810 */ /* 0x000fe40007ffe0ff */
[----:B------:R-:W-:Y:S02]  /*0a60*/  IADD3 R7, PT, PT, R7, UR6, RZ ;  /* 0x0000000607077c10 */ /* 0x000fe4000fffe0ff */
[----:B------:R-:W-:Y:S02]  /*0a70*/  ISETP.NE.AND P0, PT, R0, RZ, PT ;  /* 0x000000ff0000720c */ /* 0x000fe40003f05270 */
[----:B-1--4-:R-:W-:-:S05]  /*0a80*/  IADD3 R11, PT, PT, R4, R11, RZ ;  /* 0x0000000b040b7210 */ /* 0x012fca0007ffe0ff */
[----:B------:R1:W-:Y:S06]  /*0a90*/  STG.E desc[UR4][R2.64], R11 ;  /* 0x0000000b02007986 */ /* 0x0003ec000c101904 */
[----:B------:R-:W-:Y:S05]  /*0aa0*/  @P0 BRA `(.L_x_5) ;  /* 0xfffffffc00e00947 */ /* 0x000fea000383ffff */
[----:B------:R-:W-:Y:S05]  /*0ab0*/  EXIT ;  /* 0x000000000000794d */ /* 0x000fea0003800000 */
.L_x_6:
        /* <DEDUP_REMOVED lines=12> */
.L_x_14:


//--------------------- .text._Z6rowsumPiS_i      --------------------------
	.section	.text._Z6rowsumPiS_i,"ax",@progbits
	.align	128
        .global         _Z6rowsumPiS_i
        .type           _Z6rowsumPiS_i,@function
        .size           _Z6rowsumPiS_i,(.L_x_15 - _Z6rowsumPiS_i)
        .other          _Z6rowsumPiS_i,@"STO_CUDA_ENTRY STV_DEFAULT"
_Z6rowsumPiS_i:
.text._Z6rowsumPiS_i:
        /* <DEDUP_REMOVED lines=13> */
[----:B------:R-:W-:Y:S01]  /*00d0*/  IMAD R0, R5, R6, RZ ;  /* 0x0000000605007224 */ /* 0x000fe200078e02ff */
[----:B------:R-:W-:Y:S01]  /*00e0*/  LOP3.LUT R12, R6, 0xf, RZ, 0xc0, !PT ;  /* 0x0000000f060c7812 */ /* 0x000fe200078ec0ff */
[----:B------:R-:W-:Y:S02]  /*00f0*/  IMAD.MOV.U32 R11, RZ, RZ, RZ ;  /* 0x000000ffff0b7224 */ /* 0x000fe400078e00ff */
[----:B------:R-:W-:Y:S01]  /*0100*/  IMAD.MOV.U32 R7, RZ, RZ, RZ ;  /* 0x000000ffff077224 */ /* 0x000fe200078e00ff */
[----:B------:R-:W-:-:S07]  /*0110*/  ISETP.NE.AND P0, PT, R12, RZ, PT ;  /* 0x000000ff0c00720c */ /* 0x000fce0003f05270 */
[----:B------:R-:W-:Y:S06]  /*0120*/  @!P1 BRA `(.L_x_7) ;  /* 0x0000000000f89947 */ /* 0x000fec0003800000 */
[----:B------:R-:W1:Y:S01]  /*0130*/  LDCU.64 UR4, c[0x0][0x380] ;  /* 0x00007000ff0477ac */ /* 0x000e620008000a00 */
[----:B------:R-:W-:Y:S01]  /*0140*/  LOP3.LUT R7, R6, 0x7ffffff0, RZ, 0xc0, !PT ;  /* 0x7ffffff006077812 */ /* 0x000fe200078ec0ff */
[----:B------:R-:W-:Y:S02]  /*0150*/  HFMA2 R11, -RZ, RZ, 0, 0 ;  /* 0x00000000ff0b7431 */ /* 0x000fe400000001ff */
[----:B------:R-:W-:Y:S02]  /*0160*/  IMAD.MOV.U32 R9, RZ, RZ, R0 ;  /* 0x000000ffff097224 */ /* 0x000fe400078e0000 */
[----:B------:R-:W-:Y:S01]  /*0170*/  IMAD.MOV R8, RZ, RZ, -R7 ;  /* 0x000000ffff087224 */ /* 0x000fe200078e0a07 */
[----:B-1----:R-:W-:-:S04]  /*0180*/  UIADD3 UR4, UP0, UPT, UR4, 0x20, URZ ;  /* 0x0000002004047890 */ /* 0x002fc8000ff1e0ff */
[----:B------:R-:W-:-:S12]  /*0190*/  UIADD3.X UR5, UPT, UPT, URZ, UR5, URZ, UP0, !UPT ;  /* 0x00000005ff057290 */ /* 0x000fd800087fe4ff */
.L_x_8:
[----:B------:R-:W-:Y:S01]  /*01a0*/  MOV R4, UR4 ;  /* 0x0000000400047c02 */ /* 0x000fe20008000f00 */
[----:B------:R-:W-:-:S04]  /*01b0*/  IMAD.U32 R5, RZ, RZ, UR5 ;  /* 0x00000005ff057e24 */ /* 0x000fc8000f8e00ff */
[----:B------:R-:W-:-:S05]  /*01c0*/  IMAD.WIDE R4, R9, 0x4, R4 ;  /* 0x0000000409047825 */ /* 0x000fca00078e0204 */
[----:B------:R-:W2:Y:S02]  /*01d0*/  LDG.E R10, desc[UR6][R4.64+-0x20] ;  /* 0xffffe006040a7981 */ /* 0x000ea4000c1e1900 */
[----:B--23--:R-:W-:-:S05]  /*01e0*/  IMAD.IADD R11, R10, 0x1, R11 ;  /* 0x000000010a0b7824 */ /* 0x00cfca00078e020b */
[----:B------:R1:W-:Y:S04]  /*01f0*/  STG.E desc[UR6][R2.64], R11 ;  /* 0x0000000b02007986 */ /* 0x0003e8000c101906 */
[----:B------:R-:W2:Y:S02]  /*0200*/  LDG.E R10, desc[UR6][R4.64+-0x1c] ;  /* 0xffffe406040a7981 */ /* 0x000ea4000c1e1900 */
[----:B--2---:R-:W-:-:S05]  /*0210*/  IADD3 R13, PT, PT, R11, R10, RZ ;  /* 0x0000000a0b0d7210 */ /* 0x004fca0007ffe0ff */
[----:B------:R2:W-:Y:S04]  /*0220*/  STG.E desc[UR6][R2.64], R13 ;  /* 0x0000000d02007986 */ /* 0x0005e8000c101906 */
[----:B------:R-:W3:Y:S02]  /*0230*/  LDG.E R10, desc[UR6][R4.64+-0x18] ;  /* 0xffffe806040a7981 */ /* 0x000ee4000c1e1900 */
[----:B---3--:R-:W-:-:S05]  /*0240*/  IMAD.IADD R15, R13, 0x1, R10 ;  /* 0x000000010d0f7824 */ /* 0x008fca00078e020a */
[----:B------:R3:W-:Y:S04]  /*0250*/  STG.E desc[UR6][R2.64], R15 ;  /* 0x0000000f02007986 */ /* 0x0007e8000c101906 */
[----:B------:R-:W4:Y:S02]  /*0260*/  LDG.E R10, desc[UR6][R4.64+-0x14] ;  /* 0xffffec06040a7981 */ /* 0x000f24000c1e1900 */
[----:B----4-:R-:W-:-:S05]  /*0270*/  IMAD.IADD R17, R15, 0x1, R10 ;  /* 0x000000010f117824 */ /* 0x010fca00078e020a */
[----:B------:R4:W-:Y:S04]  /*0280*/  STG.E desc[UR6][R2.64], R17 ;  /* 0x0000001102007986 */ /* 0x0009e8000c101906 */
[----:B------:R-:W1:Y:S02]  /*0290*/  LDG.E R10, desc[UR6][R4.64+-0x10] ;  /* 0xfffff006040a7981 */ /* 0x000e64000c1e1900 */
[----:B-1----:R-:W-:-:S05]  /*02a0*/  IADD3 R11, PT, PT, R17, R10, RZ ;  /* 0x0000000a110b7210 */ /* 0x002fca0007ffe0ff */
[----:B------:R1:W-:Y:S04]  /*02b0*/  STG.E desc[UR6][R2.64], R11 ;  /* 0x0000000b02007986 */ /* 0x0003e8000c101906 */
[----:B------:R-:W2:Y:S02]  /*02c0*/  LDG.E R10, desc[UR6][R4.64+-0xc] ;  /* 0xfffff406040a7981 */ /* 0x000ea4000c1e1900 */
[----:B--2---:R-:W-:-:S05]  /*02d0*/  IMAD.IADD R13, R11, 0x1, R10 ;  /* 0x000000010b0d7824 */ /* 0x004fca00078e020a */
[----:B------:R2:W-:Y:S04]  /*02e0*/  STG.E desc[UR6][R2.64], R13 ;  /* 0x0000000d02007986 */ /* 0x0005e8000c101906 */
[----:B------:R-:W3:Y:S02]  /*02f0*/  LDG.E R10, desc[UR6][R4.64+-0x8] ;  /* 0xfffff806040a7981 */ /* 0x000ee4000c1e1900 */
[----:B---3--:R-:W-:-:S05]  /*0300*/  IADD3 R15, PT, PT, R13, R10, RZ ;  /* 0x0000000a0d0f7210 */ /* 0x008fca0007ffe0ff */
[----:B------:R3:W-:Y:S04]  /*0310*/  STG.E desc[UR6][R2.64], R15 ;  /* 0x0000000f02007986 */ /* 0x0007e8000c101906 */
[----:B------:R-:W4:Y:S02]  /*0320*/  LDG.E R10, desc[UR6][R4.64+-0x4] ;  /* 0xfffffc06040a7981 */ /* 0x000f24000c1e1900 */
[----:B----4-:R-:W-:-:S05]  /*0330*/  IMAD.IADD R17, R15, 0x1, R10 ;  /* 0x000000010f117824 */ /* 0x010fca00078e020a */
[----:B------:R4:W-:Y:S04]  /*0340*/  STG.E desc[UR6][R2.64], R17 ;  /* 0x0000001102007986 */ /* 0x0009e8000c101906 */
[----:B------:R-:W1:Y:S02]  /*0350*/  LDG.E R10, desc[UR6][R4.64] ;  /* 0x00000006040a7981 */ /* 0x000e64000c1e1900 */
[----:B-1----:R-:W-:-:S05]  /*0360*/  IADD3 R11, PT, PT, R17, R10, RZ ;  /* 0x0000000a110b7210 */ /* 0x002fca0007ffe0ff */
[----:B------:R-:W-:Y:S04]  /*0370*/  STG.E desc[UR6][R2.64], R11 ;  /* 0x0000000b02007986 */ /* 0x000fe8000c101906 */
        /* <DEDUP_REMOVED lines=9> */
[----:B------:R-:W4:Y:S02]  /*0410*/  LDG.E R10, desc[UR6][R4.64+0x10] ;  /* 0x00001006040a7981 */ /* 0x000f24000c1e1900 */
[----:B----4-:R-:W-:-:S05]  /*0420*/  IADD3 R19, PT, PT, R17, R10, RZ ;  /* 0x0000000a11137210 */ /* 0x010fca0007ffe0ff */
[----:B------:R3:W-:Y:S04]  /*0430*/  STG.E desc[UR6][R2.64], R19 ;  /* 0x0000001302007986 */ /* 0x0007e8000c101906 */
[----:B------:R-:W1:Y:S02]  /*0440*/  LDG.E R10, desc[UR6][R4.64+0x14] ;  /* 0x00001406040a7981 */ /* 0x000e64000c1e1900 */
[----:B-1----:R-:W-:-:S05]  /*0450*/  IMAD.IADD R13, R19, 0x1, R10 ;  /* 0x00000001130d7824 */ /* 0x002fca00078e020a */
[----:B------:R3:W-:Y:S04]  /*0460*/  STG.E desc[UR6][R2.64], R13 ;  /* 0x0000000d02007986 */ /* 0x0007e8000c101906 */
[----:B------:R-:W2:Y:S01]  /*0470*/  LDG.E R10, desc[UR6][R4.64+0x18] ;  /* 0x00001806040a7981 */ /* 0x000ea2000c1e1900 */
[----:B------:R-:W-:Y:S02]  /*0480*/  IADD3 R8, PT, PT, R8, 0x10, RZ ;  /* 0x0000001008087810 */ /* 0x000fe40007ffe0ff */
[----:B--2---:R-:W-:-:S05]  /*0490*/  IADD3 R15, PT, PT, R13, R10, RZ ;  /* 0x0000000a0d0f7210 */ /* 0x004fca0007ffe0ff */
[----:B------:R3:W-:Y:S04]  /*04a0*/  STG.E desc[UR6][R2.64], R15 ;  /* 0x0000000f02007986 */ /* 0x0007e8000c101906 */
[----:B------:R-:W2:Y:S01]  /*04b0*/  LDG.E R10, desc[UR6][R4.64+0x1c] ;  /* 0x00001c06040a7981 */ /* 0x000ea2000c1e1900 */
[----:B------:R-:W-:Y:S01]  /*04c0*/  ISETP.NE.AND P1, PT, R8, RZ, PT ;  /* 0x000000ff0800720c */ /* 0x000fe20003f25270 */
[----:B------:R-:W-:Y:S02]  /*04d0*/  VIADD R9, R9, 0x10 ;  /* 0x0000001009097836 */ /* 0x000fe40000000000 */
[----:B--2---:R-:W-:-:S05]  /*04e0*/  IMAD.IADD R11, R15, 0x1, R10 ;  /* 0x000000010f0b7824 */ /* 0x004fca00078e020a */
[----:B------:R3:W-:Y:S05]  /*04f0*/  STG.E desc[UR6][R2.64], R11 ;  /* 0x0000000b02007986 */ /* 0x0007ea000c101906 */
[----:B------:R-:W-:Y:S05]  /*0500*/  @P1 BRA `(.L_x_8) ;  /* 0xfffffffc00241947 */ /* 0x000fea000383ffff */
.L_x_7:
[----:B------:R-:W-:Y:S05]  /*0510*/  @!P0 EXIT ;  /* 0x000000000000894d */ /* 0x000fea0003800000 */
[----:B------:R-:W-:Y:S02]  /*0520*/  ISETP.GE.U32.AND P0, PT, R12, 0x8, PT ;  /* 0x000000080c00780c */ /* 0x000fe40003f06070 */
[----:B------:R-:W-:-:S04]  /*0530*/  LOP3.LUT R10, R6, 0x7, RZ, 0xc0, !PT ;  /* 0x00000007060a7812 */ /* 0x000fc800078ec0ff */
[----:B------:R-:W-:-:S07]  /*0540*/  ISETP.NE.AND P1, PT, R10, RZ, PT ;  /* 0x000000ff0a00720c */ /* 0x000fce0003f25270 */
[----:B------:R-:W-:Y:S06]  /*0550*/  @!P0 BRA `(.L_x_9) ;  /* 0x0000000000708947 */ /* 0x000fec0003800000 */
[----:B------:R-:W1:Y:S01]  /*0560*/  LDC.64 R4, c[0x0][0x380] ;  /* 0x0000e000ff047b82 */ /* 0x000e620000000a00 */
[----:B------:R-:W-:-:S05]  /*0570*/  IADD3 R9, PT, PT, R0, R7, RZ ;  /* 0x0000000700097210 */ /* 0x000fca0007ffe0ff */
[----:B-1----:R-:W-:-:S05]  /*0580*/  IMAD.WIDE R4, R9, 0x4, R4 ;  /* 0x0000000409047825 */ /* 0x002fca00078e0204 */
[----:B------:R-:W3:Y:S02]  /*0590*/  LDG.E R8, desc[UR6][R4.64] ;  /* 0x0000000604087981 */ /* 0x000ee4000c1e1900 */
[----:B---3--:R-:W-:-:S05]  /*05a0*/  IMAD.IADD R11, R11, 0x1, R8 ;  /* 0x000000010b0b7824 */ /* 0x008fca00078e0208 */
[----:B------:R-:W-:Y:S04]  /*05b0*/  STG.E desc[UR6][R2.64], R11 ;  /* 0x0000000b02007986 */ /* 0x000fe8000c101906 */
[----:B------:R-:W2:Y:S02]  /*05c0*/  LDG.E R8, desc[UR6][R4.64+0x4] ;  /* 0x0000040604087981 */ /* 0x000ea4000c1e1900 */
[----:B--2---:R-:W-:-:S05]  /*05d0*/  IADD3 R9, PT, PT, R11, R8, RZ ;  /* 0x000000080b097210 */ /* 0x004fca0007ffe0ff */
[----:B------:R1:W-:Y:S04]  /*05e0*/  STG.E desc[UR6][R2.64], R9 ;  /* 0x0000000902007986 */ /* 0x0003e8000c101906 */
[----:B------:R-:W2:Y:S02]  /*05f0*/  LDG.E R8, desc[UR6][R4.64+0x8] ;  /* 0x0000080604087981 */ /* 0x000ea4000c1e1900 */
[----:B--2---:R-:W-:-:S05]  /*0600*/  IMAD.IADD R13, R9, 0x1, R8 ;  /* 0x00000001090d7824 */ /* 0x004fca00078e0208 */
[----:B------:R2:W-:Y:S04]  /*0610*/  STG.E desc[UR6][R2.64], R13 ;  /* 0x0000000d02007986 */ /* 0x0005e8000c101906 */
[----:B------:R-:W3:Y:S02]  /*0620*/  LDG.E R8, desc[UR6][R4.64+0xc] ;  /* 0x00000c0604087981 */ /* 0x000ee4000c1e1900 */
[----:B---3--:R-:W-:-:S05]  /*0630*/  IADD3 R15, PT, PT, R13, R8, RZ ;  /* 0x000000080d0f7210 */ /* 0x008fca0007ffe0ff */
[----:B------:R4:W-:Y:S04]  /*0640*/  STG.E desc[UR6][R2.64], R15 ;  /* 0x0000000f02007986 */ /* 0x0009e8000c101906 */
[----:B------:R-:W3:Y:S02]  /*0650*/  LDG.E R8, desc[UR6][R4.64+0x10] ;  /* 0x0000100604087981 */ /* 0x000ee4000c1e1900 */
[----:B---3--:R-:W-:-:S05]  /*0660*/  IMAD.IADD R17, R15, 0x1, R8 ;  /* 0x000000010f117824 */ /* 0x008fca00078e0208 */
[----:B------:R4:W-:Y:S04]  /*0670*/  STG.E desc[UR6][R2.64], R17 ;  /* 0x0000001102007986 */ /* 0x0009e8000c101906 */
[----:B------:R-:W1:Y:S02]  /*0680*/  LDG.E R8, desc[UR6][R4.64+0x14] ;  /* 0x0000140604087981 */ /* 0x000e64000c1e1900 */
[----:B-1----:R-:W-:-:S05]  /*0690*/  IADD3 R9, PT, PT, R17, R8, RZ ;  /* 0x0000000811097210 */ /* 0x002fca0007ffe0ff */
[----:B------:R4:W-:Y:S04]  /*06a0*/  STG.E desc[UR6][R2.64], R9 ;  /* 0x0000000902007986 */ /* 0x0009e8000c101906 */
[----:B------:R-:W2:Y:S02]  /*06b0*/  LDG.E R8, desc[UR6][R4.64+0x18] ;  /* 0x0000180604087981 */ /* 0x000ea4000c1e1900 */
[----:B--2---:R-:W-:-:S05]  /*06c0*/  IMAD.IADD R13, R9, 0x1, R8 ;  /* 0x00000001090d7824 */ /* 0x004fca00078e0208 */
[----:B------:R4:W-:Y:S04]  /*06d0*/  STG.E desc[UR6][R2.64], R13 ;  /* 0x0000000d02007986 */ /* 0x0009e8000c101906 */
[----:B------:R-:W2:Y:S01]  /*06e0*/  LDG.E R8, desc[UR6][R4.64+0x1c] ;  /* 0x00001c0604087981 */ /* 0x000ea2000c1e1900 */
[----:B------:R-:W-:Y:S01]  /*06f0*/  VIADD R7, R7, 0x8 ;  /* 0x0000000807077836 */ /* 0x000fe20000000000 */
[----:B--2---:R-:W-:-:S05]  /*0700*/  IADD3 R11, PT, PT, R13, R8, RZ ;  /* 0x000000080d0b7210 */ /* 0x004fca0007ffe0ff */
[----:B------:R4:W-:Y:S02]  /*0710*/  STG.E desc[UR6][R2.64], R11 ;  /* 0x0000000b02007986 */ /* 0x0009e4000c101906 */
.L_x_9:
[----:B------:R-:W-:Y:S05]  /*0720*/  @!P1 EXIT ;  /* 0x000000000000994d */ /* 0x000fea0003800000 */
[----:B------:R-:W-:Y:S02]  /*0730*/  ISETP.GE.U32.AND P0, PT, R10, 0x4, PT ;  /* 0x000000040a00780c */ /* 0x000fe40003f06070 */
[----:B------:R-:W-:-:S04]  /*0740*/  LOP3.LUT R6, R6, 0x3, RZ, 0xc0, !PT ;  /* 0x0000000306067812 */ /* 0x000fc800078ec0ff */
[----:B------:R-:W-:-:S07]  /*0750*/  ISETP.NE.AND P1, PT, R6, RZ, PT ;  /* 0x000000ff0600720c */ /* 0x000fce0003f25270 */
[----:B------:R-:W-:Y:S06]  /*0760*/  @!P0 BRA `(.L_x_10) ;  /* 0x0000000000408947 */ /* 0x000fec0003800000 */
[----:B------:R-:W1:Y:S01]  /*0770*/  LDC.64 R4, c[0x0][0x380] ;  /* 0x0000e000ff047b82 */ /* 0x000e620000000a00 */
[----:B----4-:R-:W-:-:S05]  /*0780*/  IADD3 R9, PT, PT, R0, R7, RZ ;  /* 0x0000000700097210 */ /* 0x010fca0007ffe0ff */
[----:B-1----:R-:W-:-:S05]  /*0790*/  IMAD.WIDE R4, R9, 0x4, R4 ;  /* 0x0000000409047825 */ /* 0x002fca00078e0204 */
[----:B------:R-:W2:Y:S02]  /*07a0*/  LDG.E R8, desc[UR6][R4.64] ;  /* 0x0000000604087981 */ /* 0x000ea4000c1e1900 */
[----:B--2---:R-:W-:-:S05]  /*07b0*/  IMAD.IADD R9, R11, 0x1, R8 ;  /* 0x000000010b097824 */ /* 0x004fca00078e0208 */
[----:B------:R1:W-:Y:S04]  /*07c0*/  STG.E desc[UR6][R2.64], R9 ;  /* 0x0000000902007986 */ /* 0x0003e8000c101906 */
[----:B------:R-:W3:Y:S02]  /*07d0*/  LDG.E R8, desc[UR6][R4.64+0x4] ;  /* 0x0000040604087981 */ /* 0x000ee4000c1e1900 */
[----:B---3--:R-:W-:-:S05]  /*07e0*/  IADD3 R13, PT, PT, R9, R8, RZ ;  /* 0x00000008090d7210 */ /* 0x008fca0007ffe0ff */
        /* <DEDUP_REMOVED lines=8> */
.L_x_10:
[----:B------:R-:W-:Y:S05]  /*0870*/  @!P1 EXIT ;  /* 0x000000000000994d */ /* 0x000fea0003800000 */
[----:B-1--4-:R-:W1:Y:S01]  /*0880*/  LDC.64 R8, c[0x0][0x380] ;  /* 0x0000e000ff087b82 */ /* 0x012e620000000a00 */
[----:B------:R-:W-:Y:S01]  /*0890*/  IADD3 R7, PT, PT, R0, R7, RZ ;  /* 0x0000000700077210 */ /* 0x000fe20007ffe0ff */
[----:B------:R-:W-:-:S07]  /*08a0*/  IMAD.MOV R6, RZ, RZ, -R6 ;  /* 0x000000ffff067224 */ /* 0x000fce00078e0a06 */
.L_x_11:
[----:B-1----:R-:W-:-:S06]  /*08b0*/  IMAD.WIDE R4, R7, 0x4, R8 ;  /* 0x0000000407047825 */ /* 0x002fcc00078e0208 */
[----:B------:R-:W3:Y:S01]  /*08c0*/  LDG.E R4, desc[UR6][R4.64] ;  /* 0x0000000604047981 */ /* 0x000ee2000c1e1900 */
[----:B------:R-:W-:Y:S01]  /*08d0*/  VIADD R6, R6, 0x1 ;  /* 0x0000000106067836 */ /* 0x000fe20000000000 */
[----:B------:R-:W-:-:S04]  /*08e0*/  IADD3 R7, PT, PT, R7, 0x1, RZ ;  /* 0x0000000107077810 */ /* 0x000fc80007ffe0ff */
[----:B------:R-:W-:Y:S02]  /*08f0*/  ISETP.NE.AND P0, PT, R6, RZ, PT ;  /* 0x000000ff0600720c */ /* 0x000fe40003f05270 */
[----:B--23--:R-:W-:-:S05]  /*0900*/  IADD3 R11, PT, PT, R4, R11, RZ ;  /* 0x0000000b040b7210 */ /* 0x00cfca0007ffe0ff */
[----:B------:R2:W-:Y:S06]  /*0910*/  STG.E desc[UR6][R2.64], R11 ;  /* 0x0000000b02007986 */ /* 0x0005ec000c101906 */
[----:B------:R-:W-:Y:S05]  /*0920*/  @P0 BRA `(.L_x_11) ;  /* 0xfffffffc00e00947 */ /* 0x000fea000383ffff */
[----:B------:R-:W-:Y:S05]  /*0930*/  EXIT ;  /* 0x000000000000794d */ /* 0x000fea0003800000 */
.L_x_12:
        /* <DEDUP_REMOVED lines=12> */
.L_x_15:


//--------------------- .nv.shared.reserved.0     --------------------------
	.section	.nv.shared.reserved.0,"aw",@nobits
	.weak		__nv_reservedSMEM_offset_0_alias
	.size		__nv_reservedSMEM_offset_0_alias, 0, 64
	.other		__nv_reservedSMEM_offset_0_alias,@"STO_CUDA_RESERVED_SHARED STV_DEFAULT"
__nv_reservedSMEM_offset_0_alias:
	.zero		0
	.zero		64


//--------------------- .nv.constant0._Z5solvePiS_S_ --------------------------
	.section	.nv.constant0._Z5solvePiS_S_,"a",@progbits
	.sectionflags	@""
	.align	4
.nv.constant0._Z5solvePiS_S_:
	.zero		920


//--------------------- .nv.constant0._Z6colsumPiS_ii --------------------------
	.section	.nv.constant0._Z6colsumPiS_ii,"a",@progbits
	.sectionflags	@""
	.align	4
.nv.constant0._Z6colsumPiS_ii:
	.zero		920


//--------------------- .nv.constant0._Z6rowsumPiS_i --------------------------
	.section	.nv.constant0._Z6rowsumPiS_i,"a",@progbits
	.sectionflags	@""
	.align	4
.nv.constant0._Z6rowsumPiS_i:
	.zero		916


//--------------------- SYMBOLS --------------------------

	.type		.nv.reservedSmem.offset0,@object
	.size		.nv.reservedSmem.offset0,0x4
